	.target	sm_80

	.elftype	@"ET_EXEC"


//--------------------- .note.nv.tkinfo           --------------------------
	.section	.note.nv.tkinfo,"",@"SHT_NOTE"
	.sectionflags	@"SHF_NOTE_NV_TKINFO"
	.tkinfo
        /*0018*/ 	.word	0x00000002
        /*0030*/ 	.string	""
        /*0030*/ 	.string	"ptxas"
        /*0030*/ 	.string	"Cuda compilation tools, release 13.0, V13.0.88"
        /*0030*/ 	.string	"Build cuda_13.0.r13.0/compiler.36424714_0"
        /*0030*/ 	.string	"-v  -suppress-debug-info  -lineinfo  -arch sm_80 "



//--------------------- .note.nv.cuinfo           --------------------------
	.section	.note.nv.cuinfo,"",@"SHT_NOTE"
	.sectionflags	@"SHF_NOTE_NV_CUINFO"
        /*0018*/ 	.short	0x0002
        /*001a*/ 	.short	0x0050
        /*001c*/ 	.short	0x0082
	.zero		2


//--------------------- .nv.info                  --------------------------
	.section	.nv.info,"",@"SHT_CUDA_INFO"
	.align	4


	//----- nvinfo : EIATTR_REGCOUNT
	.align		4
        /*0000*/ 	.byte	0x04, 0x2f
        /*0002*/ 	.short	(.L_2 - .L_1)
	.align		4
.L_1:
        /*0004*/ 	.word	index@(attn_fwd)
        /*0008*/ 	.word	0x00000030


	//----- nvinfo : EIATTR_FRAME_SIZE
	.align		4
.L_2:
        /*000c*/ 	.byte	0x04, 0x11
        /*000e*/ 	.short	(.L_4 - .L_3)
	.align		4
.L_3:
        /*0010*/ 	.word	index@(attn_fwd)
        /*0014*/ 	.word	0x00000000


	//----- nvinfo : EIATTR_MIN_STACK_SIZE
	.align		4
.L_4:
        /*0018*/ 	.byte	0x04, 0x12
        /*001a*/ 	.short	(.L_6 - .L_5)
	.align		4
.L_5:
        /*001c*/ 	.word	index@(attn_fwd)
        /*0020*/ 	.word	0x00000000
.L_6:


//--------------------- .nv.info.attn_fwd         --------------------------
	.section	.nv.info.attn_fwd,"",@"SHT_CUDA_INFO"
	.sectionflags	@""
	.align	4


	//----- nvinfo : EIATTR_CUDA_API_VERSION
	.align		4
        /*0000*/ 	.byte	0x04, 0x37
        /*0002*/ 	.short	(.L_8 - .L_7)
.L_7:
        /*0004*/ 	.word	0x00000082


	//----- nvinfo : EIATTR_SW2861232_WAR
	.align		4
.L_8:
        /*0008*/ 	.byte	0x01, 0x35
	.zero		2


	//----- nvinfo : EIATTR_PARAM_CBANK
	.align		4
        /*000c*/ 	.byte	0x04, 0x0a
        /*000e*/ 	.short	(.L_10 - .L_9)
	.align		4
.L_9:
        /*0010*/ 	.word	index@(.nv.constant0.attn_fwd)
        /*0014*/ 	.short	0x0160
        /*0016*/ 	.short	0x0088


	//----- nvinfo : EIATTR_CBANK_PARAM_SIZE
	.align		4
.L_10:
        /*0018*/ 	.byte	0x03, 0x19
        /*001a*/ 	.short	0x0088


	//----- nvinfo : EIATTR_KPARAM_INFO
	.align		4
        /*001c*/ 	.byte	0x04, 0x17
        /*001e*/ 	.short	(.L_12 - .L_11)
.L_11:
        /*0020*/ 	.word	0x00000000
        /*0024*/ 	.short	0x0019
        /*0026*/ 	.short	0x0080
        /*0028*/ 	.byte	0x00, 0xf4, 0x21, 0x00


	//----- nvinfo : EIATTR_KPARAM_INFO
	.align		4
.L_12:
        /*002c*/ 	.byte	0x04, 0x17
        /*002e*/ 	.short	(.L_14 - .L_13)
.L_13:
        /*0030*/ 	.word	0x00000000
        /*0034*/ 	.short	0x0018
        /*0036*/ 	.short	0x0078
        /*0038*/ 	.byte	0x00, 0xf4, 0x21, 0x00


	//----- nvinfo : EIATTR_KPARAM_INFO
	.align		4
.L_14:
        /*003c*/ 	.byte	0x04, 0x17
        /*003e*/ 	.short	(.L_16 - .L_15)
.L_15:
        /*0040*/ 	.word	0x00000000
        /*0044*/ 	.short	0x0017
        /*0046*/ 	.short	0x0070
        /*0048*/ 	.byte	0x00, 0xf0, 0x11, 0x00


	//----- nvinfo : EIATTR_KPARAM_INFO
	.align		4
.L_16:
        /*004c*/ 	.byte	0x04, 0x17
        /*004e*/ 	.short	(.L_18 - .L_17)
.L_17:
        /*0050*/ 	.word	0x00000000
        /*0054*/ 	.short	0x0016
        /*0056*/ 	.short	0x006c
        /*0058*/ 	.byte	0x00, 0xf0, 0x11, 0x00


	//----- nvinfo : EIATTR_KPARAM_INFO
	.align		4
.L_18:
        /*005c*/ 	.byte	0x04, 0x17
        /*005e*/ 	.short	(.L_20 - .L_19)
.L_19:
        /*0060*/ 	.word	0x00000000
        /*0064*/ 	.short	0x0015
        /*0066*/ 	.short	0x0068
        /*0068*/ 	.byte	0x00, 0xf0, 0x11, 0x00


	//----- nvinfo : EIATTR_KPARAM_INFO
	.align		4
.L_20:
        /*006c*/ 	.byte	0x04, 0x17
        /*006e*/ 	.short	(.L_22 - .L_21)
.L_21:
        /*0070*/ 	.word	0x00000000
        /*0074*/ 	.short	0x0014
        /*0076*/ 	.short	0x0064
        /*0078*/ 	.byte	0x00, 0xf0, 0x11, 0x00


	//----- nvinfo : EIATTR_KPARAM_INFO
	.align		4
.L_22:
        /*007c*/ 	.byte	0x04, 0x17
        /*007e*/ 	.short	(.L_24 - .L_23)
.L_23:
        /*0080*/ 	.word	0x00000000
        /*0084*/ 	.short	0x0013
        /*0086*/ 	.short	0x0060
        /*0088*/ 	.byte	0x00, 0xf0, 0x11, 0x00


	//----- nvinfo : EIATTR_KPARAM_INFO
	.align		4
.L_24:
        /*008c*/ 	.byte	0x04, 0x17
        /*008e*/ 	.short	(.L_26 - .L_25)
.L_25:
        /*0090*/ 	.word	0x00000000
        /*0094*/ 	.short	0x0012
        /*0096*/ 	.short	0x005c
        /*0098*/ 	.byte	0x00, 0xf0, 0x11, 0x00


	//----- nvinfo : EIATTR_KPARAM_INFO
	.align		4
.L_26:
        /*009c*/ 	.byte	0x04, 0x17
        /*009e*/ 	.short	(.L_28 - .L_27)
.L_27:
        /*00a0*/ 	.word	0x00000000
        /*00a4*/ 	.short	0x0011
        /*00a6*/ 	.short	0x0058
        /*00a8*/ 	.byte	0x00, 0xf0, 0x11, 0x00


	//----- nvinfo : EIATTR_KPARAM_INFO
	.align		4
.L_28:
        /*00ac*/ 	.byte	0x04, 0x17
        /*00ae*/ 	.short	(.L_30 - .L_29)
.L_29:
        /*00b0*/ 	.word	0x00000000
        /*00b4*/ 	.short	0x0010
        /*00b6*/ 	.short	0x0054
        /*00b8*/ 	.byte	0x00, 0xf0, 0x11, 0x00


	//----- nvinfo : EIATTR_KPARAM_INFO
	.align		4
.L_30:
        /*00bc*/ 	.byte	0x04, 0x17
        /*00be*/ 	.short	(.L_32 - .L_31)
.L_31:
        /*00c0*/ 	.word	0x00000000
        /*00c4*/ 	.short	0x000f
        /*00c6*/ 	.short	0x0050
        /*00c8*/ 	.byte	0x00, 0xf0, 0x11, 0x00


	//----- nvinfo : EIATTR_KPARAM_INFO
	.align		4
.L_32:
        /*00cc*/ 	.byte	0x04, 0x17
        /*00ce*/ 	.short	(.L_34 - .L_33)
.L_33:
        /*00d0*/ 	.word	0x00000000
        /*00d4*/ 	.short	0x000e
        /*00d6*/ 	.short	0x004c
        /*00d8*/ 	.byte	0x00, 0xf0, 0x11, 0x00


	//----- nvinfo : EIATTR_KPARAM_INFO
	.align		4
.L_34:
        /*00dc*/ 	.byte	0x04, 0x17
        /*00de*/ 	.short	(.L_36 - .L_35)
.L_35:
        /*00e0*/ 	.word	0x00000000
        /*00e4*/ 	.short	0x000d
        /*00e6*/ 	.short	0x0048
        /*00e8*/ 	.byte	0x00, 0xf0, 0x11, 0x00


	//----- nvinfo : EIATTR_KPARAM_INFO
	.align		4
.L_36:
        /*00ec*/ 	.byte	0x04, 0x17
        /*00ee*/ 	.short	(.L_38 - .L_37)
.L_37:
        /*00f0*/ 	.word	0x00000000
        /*00f4*/ 	.short	0x000c
        /*00f6*/ 	.short	0x0044
        /*00f8*/ 	.byte	0x00, 0xf0, 0x11, 0x00


	//----- nvinfo : EIATTR_KPARAM_INFO
	.align		4
.L_38:
        /*00fc*/ 	.byte	0x04, 0x17
        /*00fe*/ 	.short	(.L_40 - .L_39)
.L_39:
        /*0100*/ 	.word	0x00000000
        /*0104*/ 	.short	0x000b
        /*0106*/ 	.short	0x0040
        /*0108*/ 	.byte	0x00, 0xf0, 0x11, 0x00


	//----- nvinfo : EIATTR_KPARAM_INFO
	.align		4
.L_40:
        /*010c*/ 	.byte	0x04, 0x17
        /*010e*/ 	.short	(.L_42 - .L_41)
.L_41:
        /*0110*/ 	.word	0x00000000
        /*0114*/ 	.short	0x000a
        /*0116*/ 	.short	0x003c
        /*0118*/ 	.byte	0x00, 0xf0, 0x11, 0x00


	//----- nvinfo : EIATTR_KPARAM_INFO
	.align		4
.L_42:
        /*011c*/ 	.byte	0x04, 0x17
        /*011e*/ 	.short	(.L_44 - .L_43)
.L_43:
        /*0120*/ 	.word	0x00000000
        /*0124*/ 	.short	0x0009
        /*0126*/ 	.short	0x0038
        /*0128*/ 	.byte	0x00, 0xf0, 0x11, 0x00


	//----- nvinfo : EIATTR_KPARAM_INFO
	.align		4
.L_44:
        /*012c*/ 	.byte	0x04, 0x17
        /*012e*/ 	.short	(.L_46 - .L_45)
.L_45:
        /*0130*/ 	.word	0x00000000
        /*0134*/ 	.short	0x0008
        /*0136*/ 	.short	0x0034
        /*0138*/ 	.byte	0x00, 0xf0, 0x11, 0x00


	//----- nvinfo : EIATTR_KPARAM_INFO
	.align		4
.L_46:
        /*013c*/ 	.byte	0x04, 0x17
        /*013e*/ 	.short	(.L_48 - .L_47)
.L_47:
        /*0140*/ 	.word	0x00000000
        /*0144*/ 	.short	0x0007
        /*0146*/ 	.short	0x0030
        /*0148*/ 	.byte	0x00, 0xf0, 0x11, 0x00


	//----- nvinfo : EIATTR_KPARAM_INFO
	.align		4
.L_48:
        /*014c*/ 	.byte	0x04, 0x17
        /*014e*/ 	.short	(.L_50 - .L_49)
.L_49:
        /*0150*/ 	.word	0x00000000
        /*0154*/ 	.short	0x0006
        /*0156*/ 	.short	0x002c
        /*0158*/ 	.byte	0x00, 0xf0, 0x11, 0x00


	//----- nvinfo : EIATTR_KPARAM_INFO
	.align		4
.L_50:
        /*015c*/ 	.byte	0x04, 0x17
        /*015e*/ 	.short	(.L_52 - .L_51)
.L_51:
        /*0160*/ 	.word	0x00000000
        /*0164*/ 	.short	0x0005
        /*0166*/ 	.short	0x0028
        /*0168*/ 	.byte	0x00, 0xf0, 0x11, 0x00


	//----- nvinfo : EIATTR_KPARAM_INFO
	.align		4
.L_52:
        /*016c*/ 	.byte	0x04, 0x17
        /*016e*/ 	.short	(.L_54 - .L_53)
.L_53:
        /*0170*/ 	.word	0x00000000
        /*0174*/ 	.short	0x0004
        /*0176*/ 	.short	0x0020
        /*0178*/ 	.byte	0x00, 0xf4, 0x21, 0x00


	//----- nvinfo : EIATTR_KPARAM_INFO
	.align		4
.L_54:
        /*017c*/ 	.byte	0x04, 0x17
        /*017e*/ 	.short	(.L_56 - .L_55)
.L_55:
        /*0180*/ 	.word	0x00000000
        /*0184*/ 	.short	0x0003
        /*0186*/ 	.short	0x0018
        /*0188*/ 	.byte	0x00, 0xf4, 0x21, 0x00


	//----- nvinfo : EIATTR_KPARAM_INFO
	.align		4
.L_56:
        /*018c*/ 	.byte	0x04, 0x17
        /*018e*/ 	.short	(.L_58 - .L_57)
.L_57:
        /*0190*/ 	.word	0x00000000
        /*0194*/ 	.short	0x0002
        /*0196*/ 	.short	0x0010
        /*0198*/ 	.byte	0x00, 0xf4, 0x21, 0x00


	//----- nvinfo : EIATTR_KPARAM_INFO
	.align		4
.L_58:
        /*019c*/ 	.byte	0x04, 0x17
        /*019e*/ 	.short	(.L_60 - .L_59)
.L_59:
        /*01a0*/ 	.word	0x00000000
        /*01a4*/ 	.short	0x0001
        /*01a6*/ 	.short	0x0008
        /*01a8*/ 	.byte	0x00, 0xf4, 0x21, 0x00


	//----- nvinfo : EIATTR_KPARAM_INFO
	.align		4
.L_60:
        /*01ac*/ 	.byte	0x04, 0x17
        /*01ae*/ 	.short	(.L_62 - .L_61)
.L_61:
        /*01b0*/ 	.word	0x00000000
        /*01b4*/ 	.short	0x0000
        /*01b6*/ 	.short	0x0000
        /*01b8*/ 	.byte	0x00, 0xf4, 0x21, 0x00


	//----- nvinfo : EIATTR_MAXREG_COUNT
	.align		4
.L_62:
        /*01bc*/ 	.byte	0x03, 0x1b
        /*01be*/ 	.short	0x00ff


	//----- nvinfo : EIATTR_NUM_BARRIERS
	.align		4
        /*01c0*/ 	.byte	0x02, 0x4c
        /*01c2*/ 	.byte	0x01
	.zero		1


	//----- nvinfo : EIATTR_MERCURY_ISA_VERSION
	.align		4
        /*01c4*/ 	.byte	0x03, 0x5f
        /*01c6*/ 	.short	0x0000


	//----- nvinfo : EIATTR_COOP_GROUP_MASK_REGIDS
	.align		4
        /*01c8*/ 	.byte	0x04, 0x29
        /*01ca*/ 	.short	(.L_64 - .L_63)


	//   ....[0]....
.L_63:
        /*01cc*/ 	.word	0xffffffff


	//   ....[1]....
        /*01d0*/ 	.word	0xffffffff


	//   ....[2]....
        /*01d4*/ 	.word	0xffffffff


	//   ....[3]....
        /*01d8*/ 	.word	0xffffffff


	//   ....[4]....
        /*01dc*/ 	.word	0xffffffff


	//   ....[5]....
        /*01e0*/ 	.word	0xffffffff


	//   ....[6]....
        /*01e4*/ 	.word	0xffffffff


	//   ....[7]....
        /*01e8*/ 	.word	0xffffffff


	//----- nvinfo : EIATTR_COOP_GROUP_INSTR_OFFSETS
	.align		4
.L_64:
        /*01ec*/ 	.byte	0x04, 0x28
        /*01ee*/ 	.short	(.L_66 - .L_65)


	//   ....[0]....
.L_65:
        /*01f0*/ 	.word	0x00000900


	//   ....[1]....
        /*01f4*/ 	.word	0x00000920


	//   ....[2]....
        /*01f8*/ 	.word	0x00000aa0


	//   ....[3]....
        /*01fc*/ 	.word	0x00000b00


	//   ....[4]....
        /*0200*/ 	.word	0x00000ba0


	//   ....[5]....
        /*0204*/ 	.word	0x00000bc0


	//   ....[6]....
        /*0208*/ 	.word	0x00000d40


	//   ....[7]....
        /*020c*/ 	.word	0x00000da0


	//----- nvinfo : EIATTR_EXIT_INSTR_OFFSETS
	.align		4
.L_66:
        /*0210*/ 	.byte	0x04, 0x1c
        /*0212*/ 	.short	(.L_68 - .L_67)


	//   ....[0]....
.L_67:
        /*0214*/ 	.word	0x00001890


	//   ....[1]....
        /*0218*/ 	.word	0x00001930


	//----- nvinfo : EIATTR_REQNTID
	.align		4
.L_68:
        /*021c*/ 	.byte	0x04, 0x10
        /*021e*/ 	.short	(.L_70 - .L_69)
.L_69:
        /*0220*/ 	.word	0x00000080
        /*0224*/ 	.word	0x00000001
        /*0228*/ 	.word	0x00000001
.L_70:


//--------------------- .nv.callgraph             --------------------------
	.section	.nv.callgraph,"",@"SHT_CUDA_CALLGRAPH"
	.align	4
	.sectionentsize	8
	.align		4
        /*0000*/ 	.word	0x00000000
	.align		4
        /*0004*/ 	.word	0xffffffff
	.align		4
        /*0008*/ 	.word	0x00000000
	.align		4
        /*000c*/ 	.word	0xfffffffe
	.align		4
        /*0010*/ 	.word	0x00000000
	.align		4
        /*0014*/ 	.word	0xfffffffd
	.align		4
        /*0018*/ 	.word	0x00000000
	.align		4
        /*001c*/ 	.word	0xfffffffc


//--------------------- .nv.rel.action            --------------------------
	.section	.nv.rel.action,"",@"SHT_CUDA_RELOCINFO"
	.align	8
	.sectionentsize	8
        /*0000*/ 	.byte	0x73, 0x00, 0x00, 0x00, 0x00, 0x00, 0x00, 0x00, 0x00, 0x00, 0x00, 0x11, 0x25, 0x00, 0x05, 0x36


//--------------------- .nv.constant4             --------------------------
	.section	.nv.constant4,"a",@progbits
	.align	8
	.align		8
.nv.constant4:
        /*0000*/ 	.dword	_$_str


//--------------------- .nv.constant0.attn_fwd    --------------------------
	.section	.nv.constant0.attn_fwd,"a",@progbits
	.sectionflags	@""
	.align	4
.nv.constant0.attn_fwd:
	.zero		488


//--------------------- .text.attn_fwd            --------------------------
	.section	.text.attn_fwd,"ax",@progbits
	.sectioninfo	@"SHI_REGISTERS=48"
	.align	128
        .global         attn_fwd
        .type           attn_fwd,@function
        .size           attn_fwd,(.L_x_3 - attn_fwd)
        .other          attn_fwd,@"STO_CUDA_ENTRY STV_DEFAULT"
attn_fwd:
.text.attn_fwd:
[----:B------:R-:W-:Y:S02]  /*0000*/  MOV R1, c[0x0][0x28] ;  /* 0x00000a0000017a02 */ /* 0x000fe40000000f00 */
[----:B------:R-:W0:Y:S01]  /*0010*/  S2R R41, SR_TID.X ;  /* 0x0000000000297919 */ /* 0x000e220000002100 */
[----:B------:R-:W-:Y:S01]  /*0020*/  IMAD.MOV.U32 R4, RZ, RZ, c[0x0][0x198] ;  /* 0x00006600ff047624 */ /* 0x000fe200078e00ff */
[----:B------:R-:W-:Y:S02]  /*0030*/  ULDC.64 UR4, c[0x0][0x118] ;  /* 0x0000460000047ab9 */ /* 0x000fe40000000a00 */
[----:B------:R-:W1:Y:S04]  /*0040*/  S2R R3, SR_CTAID.X ;  /* 0x0000000000037919 */ /* 0x000e680000002500 */
[----:B------:R-:W2:Y:S01]  /*0050*/  S2R R21, SR_CTAID.Y ;  /* 0x0000000000157919 */ /* 0x000ea20000002600 */
[----:B0-----:R-:W-:Y:S02]  /*0060*/  LOP3.LUT R40, R41, 0x1f, RZ, 0xc0, !PT ;  /* 0x0000001f29287812 */ /* 0x001fe400078ec0ff */
[----:B------:R-:W-:-:S02]  /*0070*/  SHF.R.U32.HI R42, RZ, 0x5, R41 ;  /* 0x00000005ff2a7819 */ /* 0x000fc40000011629 */
[----:B-1----:R-:W-:Y:S02]  /*0080*/  LEA R40, R3, R40, 0x5 ;  /* 0x0000002803287211 */ /* 0x002fe400078e28ff */
[----:B------:R-:W-:Y:S01]  /*0090*/  SGXT.U32 R42, R42, 0x2 ;  /* 0x000000022a2a781a */ /* 0x000fe20000000000 */
[----:B--2---:R-:W-:Y:S02]  /*00a0*/  IMAD R0, R21, c[0x0][0x190], RZ ;  /* 0x0000640015007a24 */ /* 0x004fe400078e02ff */
[----:B------:R-:W-:Y:S02]  /*00b0*/  IMAD R3, R40, c[0x0][0x194], RZ ;  /* 0x0000650028037a24 */ /* 0x000fe400078e02ff */
[----:B------:R-:W-:Y:S01]  /*00c0*/  IMAD R7, R42, c[0x0][0x198], RZ ;  /* 0x000066002a077a24 */ /* 0x000fe200078e02ff */
[C---:B------:R-:W-:Y:S01]  /*00d0*/  SHF.L.U32 R2, R0.reuse, 0x1, RZ ;  /* 0x0000000100027819 */ /* 0x040fe200000006ff */
[----:B------:R-:W-:Y:S01]  /*00e0*/  IMAD.HI R0, R0, 0x2, RZ ;  /* 0x0000000200007827 */ /* 0x000fe200078e02ff */
[----:B------:R-:W-:-:S03]  /*00f0*/  SHF.L.U32 R5, R3, 0x1, RZ ;  /* 0x0000000103057819 */ /* 0x000fc600000006ff */
[----:B------:R-:W-:Y:S01]  /*0100*/  IMAD R9, R4, 0x4, R7 ;  /* 0x0000000404097824 */ /* 0x000fe200078e0207 */
[----:B------:R-:W-:Y:S01]  /*0110*/  IADD3 R5, P0, P1, R5, c[0x0][0x160], R2 ;  /* 0x0000580005057a10 */ /* 0x000fe2000791e002 */
[----:B------:R-:W-:-:S03]  /*0120*/  IMAD.HI R3, R3, 0x2, RZ ;  /* 0x0000000203037827 */ /* 0x000fc600078e02ff */
[C---:B------:R-:W-:Y:S02]  /*0130*/  LEA R10, R4.reuse, R9, 0x2 ;  /* 0x00000009040a7211 */ /* 0x040fe400078e10ff */
[----:B------:R-:W-:Y:S02]  /*0140*/  IADD3.X R11, R3, c[0x0][0x164], R0, P0, P1 ;  /* 0x00005900030b7a10 */ /* 0x000fe400007e2400 */
[----:B------:R-:W-:Y:S02]  /*0150*/  LEA R0, R4, R10, 0x2 ;  /* 0x0000000a04007211 */ /* 0x000fe400078e10ff */
[-C--:B------:R-:W-:Y:S02]  /*0160*/  LEA R2, P0, R7, R5.reuse, 0x1 ;  /* 0x0000000507027211 */ /* 0x080fe400078008ff */
[-C--:B------:R-:W-:Y:S02]  /*0170*/  LEA R4, P1, R9, R5.reuse, 0x1 ;  /* 0x0000000509047211 */ /* 0x080fe400078208ff */
[----:B------:R-:W-:-:S02]  /*0180*/  LEA R6, P2, R10, R5, 0x1 ;  /* 0x000000050a067211 */ /* 0x000fc400078408ff */
[----:B------:R-:W-:Y:S02]  /*0190*/  LEA R8, P3, R0, R5, 0x1 ;  /* 0x0000000500087211 */ /* 0x000fe400078608ff */
[-C--:B------:R-:W-:Y:S02]  /*01a0*/  LEA.HI.X.SX32 R3, R7, R11.reuse, 0x1, P0 ;  /* 0x0000000b07037211 */ /* 0x080fe400000f0eff */
[-C--:B------:R-:W-:Y:S02]  /*01b0*/  LEA.HI.X.SX32 R5, R9, R11.reuse, 0x1, P1 ;  /* 0x0000000b09057211 */ /* 0x080fe400008f0eff */
[-C--:B------:R-:W-:Y:S02]  /*01c0*/  LEA.HI.X.SX32 R7, R10, R11.reuse, 0x1, P2 ;  /* 0x0000000b0a077211 */ /* 0x080fe400010f0eff */
[----:B------:R-:W-:Y:S01]  /*01d0*/  LEA.HI.X.SX32 R9, R0, R11, 0x1, P3 ;  /* 0x0000000b00097211 */ /* 0x000fe200018f0eff */
[----:B------:R0:W2:Y:S04]  /*01e0*/  LDG.E.U16 R3, [R2.64] ;  /* 0x0000000402037981 */ /* 0x0000a8000c1e1500 */
[----:B------:R1:W3:Y:S04]  /*01f0*/  LDG.E.U16 R11, [R6.64] ;  /* 0x00000004060b7981 */ /* 0x0002e8000c1e1500 */
[----:B------:R-:W4:Y:S04]  /*0200*/  LDG.E.U16 R4, [R4.64] ;  /* 0x0000000404047981 */ /* 0x000f28000c1e1500 */
[----:B------:R-:W5:Y:S01]  /*0210*/  LDG.E.U16 R8, [R8.64] ;  /* 0x0000000408087981 */ /* 0x000f62000c1e1500 */
[----:B------:R-:W-:-:S02]  /*0220*/  SHF.R.S32.HI R0, RZ, 0x6, R41 ;  /* 0x00000006ff007819 */ /* 0x000fc40000011429 */
[----:B0-----:R-:W-:Y:S02]  /*0230*/  MOV R2, c[0x0][0x1d0] ;  /* 0x0000740000027a02 */ /* 0x001fe40000000f00 */
[----:B------:R-:W-:Y:S01]  /*0240*/  SGXT R0, R0, 0x1 ;  /* 0x000000010000781a */ /* 0x000fe20000000200 */
[----:B------:R-:W-:Y:S01]  /*0250*/  IMAD.SHL.U32 R43, R41, 0x2, RZ ;  /* 0x00000002292b7824 */ /* 0x000fe200078e00ff */
[----:B------:R-:W-:Y:S02]  /*0260*/  ISETP.GE.AND P0, PT, R2, 0x1, PT ;  /* 0x000000010200780c */ /* 0x000fe40003f06270 */
[----:B------:R-:W-:-:S04]  /*0270*/  LOP3.LUT R0, R0, 0x90, RZ, 0xc0, !PT ;  /* 0x0000009000007812 */ /* 0x000fc800078ec0ff */
[----:B------:R-:W-:-:S04]  /*0280*/  LOP3.LUT R0, R0, 0x7e, R43, 0x78, !PT ;  /* 0x0000007e00007812 */ /* 0x000fc800078e782b */
[----:B------:R-:W-:Y:S01]  /*0290*/  LOP3.LUT R17, R0, 0x20, RZ, 0x3c, !PT ;  /* 0x0000002000117812 */ /* 0x000fe200078e3cff */
[----:B-1----:R-:W-:Y:S01]  /*02a0*/  IMAD.MOV.U32 R6, RZ, RZ, 0x3f800000 ;  /* 0x3f800000ff067424 */ /* 0x002fe200078e00ff */
[----:B------:R-:W-:Y:S01]  /*02b0*/  MOV R7, 0xff800000 ;  /* 0xff80000000077802 */ /* 0x000fe20000000f00 */
[----:B------:R-:W-:Y:S01]  /*02c0*/  CS2R R12, SRZ ;  /* 0x00000000000c7805 */ /* 0x000fe2000001ff00 */
[----:B------:R-:W-:Y:S01]  /*02d0*/  MOV R2, 0x3f800000 ;  /* 0x3f80000000027802 */ /* 0x000fe20000000f00 */
[----:B------:R-:W-:Y:S01]  /*02e0*/  CS2R R14, SRZ ;  /* 0x00000000000e7805 */ /* 0x000fe2000001ff00 */
[----:B------:R-:W-:Y:S01]  /*02f0*/  MOV R24, 0xff800000 ;  /* 0xff80000000187802 */ /* 0x000fe20000000f00 */
[----:B------:R-:W-:Y:S01]  /*0300*/  CS2R R18, SRZ ;  /* 0x0000000000127805 */ /* 0x000fe2000001ff00 */
[C---:B------:R-:W-:Y:S01]  /*0310*/  IMAD.SHL.U32 R20, R41.reuse, 0x40, RZ ;  /* 0x0000004029147824 */ /* 0x040fe200078e00ff */
[C---:B------:R-:W-:Y:S02]  /*0320*/  SHF.L.U32 R45, R41.reuse, 0x3, RZ ;  /* 0x00000003292d7819 */ /* 0x040fe400000006ff */
[----:B------:R-:W-:Y:S01]  /*0330*/  LOP3.LUT R44, R41, 0x10, RZ, 0xc0, !PT ;  /* 0x00000010292c7812 */ /* 0x000fe200078ec0ff */
[----:B--2---:R-:W-:Y:S04]  /*0340*/  STS.U16 [R0], R3 ;  /* 0x0000000300007388 */ /* 0x004fe80000000400 */
[----:B---3--:R-:W-:Y:S04]  /*0350*/  STS.U16 [R0+0x200], R11 ;  /* 0x0002000b00007388 */ /* 0x008fe80000000400 */
[----:B----4-:R-:W-:Y:S04]  /*0360*/  STS.U16 [R17+0x100], R4 ;  /* 0x0001000411007388 */ /* 0x010fe80000000400 */
[----:B-----5:R0:W-:Y:S02]  /*0370*/  STS.U16 [R17+0x300], R8 ;  /* 0x0003000811007388 */ /* 0x0201e40000000400 */
[----:B0-----:R-:W-:Y:S01]  /*0380*/  CS2R R16, SRZ ;  /* 0x0000000000107805 */ /* 0x001fe2000001ff00 */
[----:B------:R-:W-:Y:S05]  /*0390*/  @!P0 BRA `(.L_x_0) ;  /* 0x00000ab000008947 */ /* 0x000fea0003800000 */
[----:B------:R-:W-:Y:S01]  /*03a0*/  LOP3.LUT R5, R41, 0xf, RZ, 0xc0, !PT ;  /* 0x0000000f29057812 */ /* 0x000fe200078ec0ff */
[----:B------:R-:W-:Y:S01]  /*03b0*/  IMAD R2, R21, c[0x0][0x1a0], RZ ;  /* 0x0000680015027a24 */ /* 0x000fe200078e02ff */
[----:B------:R-:W-:Y:S01]  /*03c0*/  LOP3.LUT R8, R45, 0x30, RZ, 0xc0, !PT ;  /* 0x000000302d087812 */ /* 0x000fe200078ec0ff */
[----:B------:R-:W-:Y:S01]  /*03d0*/  IMAD R3, R21, c[0x0][0x1b0], RZ ;  /* 0x00006c0015037a24 */ /* 0x000fe200078e02ff */
[----:B------:R-:W-:Y:S01]  /*03e0*/  LOP3.LUT R7, R20, 0x1c0, RZ, 0xc0, !PT ;  /* 0x000001c014077812 */ /* 0x000fe200078ec0ff */
[C---:B------:R-:W-:Y:S01]  /*03f0*/  IMAD R6, R5.reuse, c[0x0][0x1a8], RZ ;  /* 0x00006a0005067a24 */ /* 0x040fe200078e02ff */
[----:B------:R-:W-:Y:S01]  /*0400*/  LOP3.LUT R10, R8, 0x20, R41, 0x78, !PT ;  /* 0x00000020080a7812 */ /* 0x000fe200078e7829 */
[----:B------:R-:W-:Y:S01]  /*0410*/  IMAD R9, R5, c[0x0][0x1b4], RZ ;  /* 0x00006d0005097a24 */ /* 0x000fe200078e02ff */
[----:B------:R-:W-:Y:S01]  /*0420*/  SHF.L.U32 R4, R2, 0x1, RZ ;  /* 0x0000000102047819 */ /* 0x000fe200000006ff */
[----:B------:R-:W-:Y:S01]  /*0430*/  IMAD R39, R44, 0x20, R7 ;  /* 0x000000202c277824 */ /* 0x000fe200078e0207 */
[----:B------:R-:W-:Y:S01]  /*0440*/  SHF.L.U32 R5, R6, 0x1, RZ ;  /* 0x0000000106057819 */ /* 0x000fe200000006ff */
[----:B------:R-:W-:Y:S01]  /*0450*/  IMAD.HI R2, R2, 0x2, RZ ;  /* 0x0000000202027827 */ /* 0x000fe200078e02ff */
[----:B------:R-:W-:Y:S01]  /*0460*/  LOP3.LUT R10, R10, 0x10, R43, 0x78, !PT ;  /* 0x000000100a0a7812 */ /* 0x000fe200078e782b */
[----:B------:R-:W-:Y:S01]  /*0470*/  CS2R R16, SRZ ;  /* 0x0000000000107805 */ /* 0x000fe2000001ff00 */
[----:B------:R-:W-:Y:S01]  /*0480*/  IADD3 R32, P0, P1, R5, c[0x0][0x168], R4 ;  /* 0x00005a0005207a10 */ /* 0x000fe2000791e004 */
[----:B------:R-:W-:Y:S01]  /*0490*/  IMAD.HI R7, R6, 0x2, RZ ;  /* 0x0000000206077827 */ /* 0x000fe200078e02ff */
[----:B------:R-:W-:Y:S01]  /*04a0*/  IADD3 R39, R10, R39, RZ ;  /* 0x000000270a277210 */ /* 0x000fe20007ffe0ff */
[----:B------:R-:W-:Y:S01]  /*04b0*/  CS2R R18, SRZ ;  /* 0x0000000000127805 */ /* 0x000fe2000001ff00 */
[----:B------:R-:W-:Y:S01]  /*04c0*/  SHF.L.U32 R8, R3, 0x1, RZ ;  /* 0x0000000103087819 */ /* 0x000fe200000006ff */
[----:B------:R-:W-:Y:S01]  /*04d0*/  IMAD.SHL.U32 R5, R41, 0x20, RZ ;  /* 0x0000002029057824 */ /* 0x000fe200078e00ff */
[----:B------:R-:W-:Y:S01]  /*04e0*/  IADD3.X R10, R7, c[0x0][0x16c], R2, P0, P1 ;  /* 0x00005b00070a7a10 */ /* 0x000fe200007e2402 */
[----:B------:R-:W-:Y:S01]  /*04f0*/  IMAD.SHL.U32 R11, R9, 0x2, RZ ;  /* 0x00000002090b7824 */ /* 0x000fe200078e00ff */
[--C-:B------:R-:W-:Y:S01]  /*0500*/  SHF.R.U32.HI R2, RZ, 0x4, R41.reuse ;  /* 0x00000004ff027819 */ /* 0x100fe20000011629 */
[----:B------:R-:W-:Y:S01]  /*0510*/  IMAD.HI R4, R3, 0x2, RZ ;  /* 0x0000000203047827 */ /* 0x000fe200078e02ff */
[----:B------:R-:W-:-:S02]  /*0520*/  SHF.R.S32.HI R6, RZ, 0x2, R41 ;  /* 0x00000002ff067819 */ /* 0x000fc40000011429 */
[----:B------:R-:W-:Y:S01]  /*0530*/  SGXT.U32 R2, R2, 0x3 ;  /* 0x000000030202781a */ /* 0x000fe20000000000 */
[----:B------:R-:W-:Y:S01]  /*0540*/  IMAD.HI R9, R9, 0x2, RZ ;  /* 0x0000000209097827 */ /* 0x000fe200078e02ff */
[----:B------:R-:W-:Y:S02]  /*0550*/  MOV R12, c[0x0][0x1a4] ;  /* 0x00006900000c7a02 */ /* 0x000fe40000000f00 */
[----:B------:R-:W-:Y:S01]  /*0560*/  LOP3.LUT R7, R5, 0x60, RZ, 0xc0, !PT ;  /* 0x0000006005077812 */ /* 0x000fe200078ec0ff */
[C---:B------:R-:W-:Y:S01]  /*0570*/  IMAD R3, R2.reuse, c[0x0][0x1a4], RZ ;  /* 0x0000690002037a24 */ /* 0x040fe200078e02ff */
[----:B------:R-:W-:Y:S01]  /*0580*/  IADD3 R8, P2, P3, R11, c[0x0][0x170], R8 ;  /* 0x00005c000b087a10 */ /* 0x000fe20007b5e008 */
[----:B------:R-:W-:Y:S01]  /*0590*/  IMAD R5, R2, c[0x0][0x1b8], RZ ;  /* 0x00006e0002057a24 */ /* 0x000fe200078e02ff */
[----:B------:R-:W-:Y:S01]  /*05a0*/  SGXT R6, R6, 0x1 ;  /* 0x000000010606781a */ /* 0x000fe20000000200 */
[----:B------:R-:W-:Y:S01]  /*05b0*/  IMAD R2, R12, 0x8, R3 ;  /* 0x000000080c027824 */ /* 0x000fe200078e0203 */
[----:B------:R-:W-:Y:S01]  /*05c0*/  MOV R14, c[0x0][0x1b8] ;  /* 0x00006e00000e7a02 */ /* 0x000fe20000000f00 */
[----:B------:R-:W-:Y:S01]  /*05d0*/  IMAD.MOV.U32 R34, RZ, RZ, -0x800000 ;  /* 0xff800000ff227424 */ /* 0x000fe200078e00ff */
[----:B------:R-:W-:Y:S01]  /*05e0*/  IADD3.X R9, R9, c[0x0][0x174], R4, P2, P3 ;  /* 0x00005d0009097a10 */ /* 0x000fe200017e6404 */
[----:B------:R-:W-:Y:S01]  /*05f0*/  CS2R R12, SRZ ;  /* 0x00000000000c7805 */ /* 0x000fe2000001ff00 */
[----:B------:R-:W-:-:S02]  /*0600*/  LOP3.LUT R6, R6, 0x90, RZ, 0xc0, !PT ;  /* 0x0000009006067812 */ /* 0x000fc400078ec0ff */
[----:B------:R-:W-:Y:S02]  /*0610*/  LEA R4, R14, R5, 0x3 ;  /* 0x000000050e047211 */ /* 0x000fe400078e18ff */
[-C--:B------:R-:W-:Y:S01]  /*0620*/  LEA R36, P0, R3, R32.reuse, 0x1 ;  /* 0x0000002003247211 */ /* 0x080fe200078008ff */
[----:B------:R-:W-:Y:S01]  /*0630*/  CS2R R14, SRZ ;  /* 0x00000000000e7805 */ /* 0x000fe2000001ff00 */
[----:B------:R-:W-:Y:S02]  /*0640*/  LEA R7, R44, R7, 0x4 ;  /* 0x000000072c077211 */ /* 0x000fe400078e20ff */
[----:B------:R-:W-:Y:S02]  /*0650*/  LOP3.LUT R6, R6, 0x10, R43, 0x78, !PT ;  /* 0x0000001006067812 */ /* 0x000fe400078e782b */
[----:B------:R-:W-:Y:S02]  /*0660*/  LEA R32, P1, R2, R32, 0x1 ;  /* 0x0000002002207211 */ /* 0x000fe400078208ff */
[----:B------:R-:W-:-:S02]  /*0670*/  LEA R30, P2, R5, R8, 0x1 ;  /* 0x00000008051e7211 */ /* 0x000fc400078408ff */
[----:B------:R-:W-:Y:S02]  /*0680*/  LEA R28, P3, R4, R8, 0x1 ;  /* 0x00000008041c7211 */ /* 0x000fe400078608ff */
[----:B------:R-:W-:Y:S01]  /*0690*/  IADD3 R35, R6, R7, RZ ;  /* 0x0000000706237210 */ /* 0x000fe20007ffe0ff */
[----:B------:R-:W-:Y:S01]  /*06a0*/  IMAD.MOV.U32 R6, RZ, RZ, 0x3f800000 ;  /* 0x3f800000ff067424 */ /* 0x000fe200078e00ff */
[-C--:B------:R-:W-:Y:S02]  /*06b0*/  LEA.HI.X.SX32 R37, R3, R10.reuse, 0x1, P0 ;  /* 0x0000000a03257211 */ /* 0x080fe400000f0eff */
[----:B------:R-:W-:Y:S02]  /*06c0*/  LEA.HI.X.SX32 R33, R2, R10, 0x1, P1 ;  /* 0x0000000a02217211 */ /* 0x000fe400008f0eff */
[-C--:B------:R-:W-:Y:S02]  /*06d0*/  LEA.HI.X.SX32 R31, R5, R9.reuse, 0x1, P2 ;  /* 0x00000009051f7211 */ /* 0x080fe400010f0eff */
[----:B------:R-:W-:-:S02]  /*06e0*/  LEA.HI.X.SX32 R29, R4, R9, 0x1, P3 ;  /* 0x00000009041d7211 */ /* 0x000fc400018f0eff */
[----:B------:R-:W-:Y:S01]  /*06f0*/  MOV R38, 0xff800000 ;  /* 0xff80000000267802 */ /* 0x000fe20000000f00 */
[----:B------:R-:W-:Y:S01]  /*0700*/  CS2R R4, SRZ ;  /* 0x0000000000047805 */ /* 0x000fe2000001ff00 */
[----:B------:R-:W-:Y:S02]  /*0710*/  MOV R3, RZ ;  /* 0x000000ff00037202 */ /* 0x000fe40000000f00 */
[----:B------:R-:W-:-:S03]  /*0720*/  MOV R2, 0x3f800000 ;  /* 0x3f80000000027802 */ /* 0x000fc60000000f00 */
.L_x_1:
[----:B------:R-:W-:-:S04]  /*0730*/  IMAD.WIDE R8, R3, 0x2, R36 ;  /* 0x0000000203087825 */ /* 0x000fc800078e0224 */
[----:B------:R-:W-:Y:S01]  /*0740*/  IMAD.WIDE R10, R3, 0x2, R32 ;  /* 0x00000002030a7825 */ /* 0x000fe200078e0220 */
[----:B------:R0:W2:Y:S04]  /*0750*/  LDG.E.U16 R7, [R8.64] ;  /* 0x0000000408077981 */ /* 0x0000a8000c1e1500 */
[----:B------:R1:W3:Y:S04]  /*0760*/  LDG.E.U16 R21, [R10.64] ;  /* 0x000000040a157981 */ /* 0x0002e8000c1e1500 */
[----:B------:R-:W-:Y:S01]  /*0770*/  BAR.SYNC.DEFER_BLOCKING 0x0 ;  /* 0x0000000000007b1d */ /* 0x000fe20000010000 */
[----:B0-----:R-:W-:-:S04]  /*0780*/  IMAD.WIDE R8, R4, 0x2, R30 ;  /* 0x0000000204087825 */ /* 0x001fc800078e021e */
[----:B-1----:R-:W-:Y:S01]  /*0790*/  IMAD.WIDE R10, R4, 0x2, R28 ;  /* 0x00000002040a7825 */ /* 0x002fe200078e021c */
[----:B--2---:R-:W-:Y:S04]  /*07a0*/  STS.U16 [R0+0x400], R7 ;  /* 0x0004000700007388 */ /* 0x004fe80000000400 */
[----:B---3--:R-:W-:Y:S04]  /*07b0*/  STS.U16 [R0+0x500], R21 ;  /* 0x0005001500007388 */ /* 0x008fe80000000400 */
[----:B------:R-:W-:Y:S06]  /*07c0*/  BAR.SYNC.DEFER_BLOCKING 0x0 ;  /* 0x0000000000007b1d */ /* 0x000fec0000010000 */
[----:B------:R-:W2:Y:S04]  /*07d0*/  LDG.E.U16 R8, [R8.64] ;  /* 0x0000000408087981 */ /* 0x000ea8000c1e1500 */
[----:B------:R-:W3:Y:S01]  /*07e0*/  LDG.E.U16 R11, [R10.64] ;  /* 0x000000040a0b7981 */ /* 0x000ee2000c1e1500 */
[----:B------:R-:W-:-:S03]  /*07f0*/  IADD3 R5, R5, 0x10, RZ ;  /* 0x0000001005057810 */ /* 0x000fc60007ffe0ff */
[----:B------:R-:W-:Y:S01]  /*0800*/  LDSM.16.MT88.4 R20, [R39] ;  /* 0x000000002714783b */ /* 0x000fe20000004200 */
[----:B------:R-:W-:-:S03]  /*0810*/  ISETP.GE.AND P0, PT, R5, c[0x0][0x1d0], PT ;  /* 0x0000740005007a0c */ /* 0x000fc60003f06270 */
[----:B------:R-:W0:Y:S04]  /*0820*/  LDSM.16.M88.4 R24, [R35+0x400] ;  /* 0x000400002318783b */ /* 0x000e280000000200 */
[----:B------:R-:W-:Y:S06]  /*0830*/  BAR.SYNC.DEFER_BLOCKING 0x0 ;  /* 0x0000000000007b1d */ /* 0x000fec0000010000 */
[----:B--2---:R-:W-:Y:S04]  /*0840*/  STS.U16 [R0+0x400], R8 ;  /* 0x0004000800007388 */ /* 0x004fe80000000400 */
[----:B---3--:R0:W-:Y:S02]  /*0850*/  STS.U16 [R0+0x500], R11 ;  /* 0x0005000b00007388 */ /* 0x0081e40000000400 */
[C---:B0-----:R-:W-:Y:S08]  /*0860*/  HMMA.16816.F32 R8, R20.reuse, R24, RZ ;  /* 0x000000181408723c */ /* 0x041ff000000018ff */
[----:B------:R-:W-:Y:S11]  /*0870*/  HMMA.16816.F32 R24, R20, R26, RZ ;  /* 0x0000001a1418723c */ /* 0x000ff600000018ff */
[----:B------:R-:W-:Y:S05]  /*0880*/  @!UPT UIADD3 URZ, URZ, URZ, URZ ;  /* 0x0000003f3f3ff290 */ /* 0x000fea000fffe03f */
[----:B------:R-:W-:Y:S02]  /*0890*/  FMUL R7, R8, c[0x0][0x188] ;  /* 0x0000620008077a20 */ /* 0x000fe40000400000 */
[----:B------:R-:W-:-:S05]  /*08a0*/  FMUL R20, R9, c[0x0][0x188] ;  /* 0x0000620009147a20 */ /* 0x000fca0000400000 */
[----:B------:R-:W-:Y:S01]  /*08b0*/  FMNMX R20, R7, R20, !PT ;  /* 0x0000001407147209 */ /* 0x000fe20007800000 */
[----:B------:R-:W-:-:S05]  /*08c0*/  FMUL R7, R24, c[0x0][0x188] ;  /* 0x0000620018077a20 */ /* 0x000fca0000400000 */
[----:B------:R-:W-:Y:S01]  /*08d0*/  FMNMX R20, R7, R20, !PT ;  /* 0x0000001407147209 */ /* 0x000fe20007800000 */
[----:B------:R-:W-:-:S05]  /*08e0*/  FMUL R7, R25, c[0x0][0x188] ;  /* 0x0000620019077a20 */ /* 0x000fca0000400000 */
[----:B------:R-:W-:-:S05]  /*08f0*/  FMNMX R20, R7, R20, !PT ;  /* 0x0000001407147209 */ /* 0x000fca0007800000 */
[----:B------:R-:W0:Y:S02]  /*0900*/  SHFL.BFLY PT, R7, R20, 0x2, 0x1f ;  /* 0x0c401f0014077f89 */ /* 0x000e2400000e0000 */
[----:B0-----:R-:W-:-:S05]  /*0910*/  FMNMX R21, R20, R7, !PT ;  /* 0x0000000714157209 */ /* 0x001fca0007800000 */
[----:B------:R-:W0:Y:S02]  /*0920*/  SHFL.BFLY PT, R22, R21, 0x1, 0x1f ;  /* 0x0c201f0015167f89 */ /* 0x000e2400000e0000 */
[----:B0-----:R-:W-:-:S04]  /*0930*/  FMNMX R7, R21, R22, !PT ;  /* 0x0000001615077209 */ /* 0x001fc80007800000 */
[----:B------:R-:W-:-:S05]  /*0940*/  FMNMX R7, R7, R38, !PT ;  /* 0x0000002607077209 */ /* 0x000fca0007800000 */
[--C-:B------:R-:W-:Y:S02]  /*0950*/  FFMA R8, R8, c[0x0][0x188], -R7.reuse ;  /* 0x0000620008087a23 */ /* 0x100fe40000000807 */
[--C-:B------:R-:W-:Y:S02]  /*0960*/  FFMA R24, R24, c[0x0][0x188], -R7.reuse ;  /* 0x0000620018187a23 */ /* 0x100fe40000000807 */
[----:B------:R-:W-:Y:S02]  /*0970*/  FMUL R23, R8, 1.4426950216293334961 ;  /* 0x3fb8aa3b08177820 */ /* 0x000fe40000400000 */
[----:B------:R-:W-:Y:S02]  /*0980*/  FFMA R8, R9, c[0x0][0x188], -R7 ;  /* 0x0000620009087a23 */ /* 0x000fe40000000807 */
[----:B------:R-:W-:Y:S01]  /*0990*/  MUFU.EX2 R9, R23 ;  /* 0x0000001700097308 */ /* 0x000fe20000000800 */
[----:B------:R-:W-:Y:S02]  /*09a0*/  FMUL R24, R24, 1.4426950216293334961 ;  /* 0x3fb8aa3b18187820 */ /* 0x000fe40000400000 */
[----:B------:R-:W-:-:S02]  /*09b0*/  FMUL R8, R8, 1.4426950216293334961 ;  /* 0x3fb8aa3b08087820 */ /* 0x000fc40000400000 */
[----:B------:R-:W-:-:S03]  /*09c0*/  FFMA R25, R25, c[0x0][0x188], -R7 ;  /* 0x0000620019197a23 */ /* 0x000fc60000000807 */
[----:B------:R-:W0:Y:S01]  /*09d0*/  MUFU.EX2 R20, R8 ;  /* 0x0000000800147308 */ /* 0x000e220000000800 */
[----:B------:R-:W-:-:S07]  /*09e0*/  FMUL R25, R25, 1.4426950216293334961 ;  /* 0x3fb8aa3b19197820 */ /* 0x000fce0000400000 */
[----:B------:R1:W2:Y:S08]  /*09f0*/  MUFU.EX2 R22, R24 ;  /* 0x0000001800167308 */ /* 0x0002b00000000800 */
[----:B------:R-:W3:Y:S01]  /*0a00*/  MUFU.EX2 R8, R25 ;  /* 0x0000001900087308 */ /* 0x000ee20000000800 */
[----:B0-----:R-:W-:Y:S01]  /*0a10*/  FADD R21, R9, R20 ;  /* 0x0000001409157221 */ /* 0x001fe20000000000 */
[----:B------:R-:W-:Y:S01]  /*0a20*/  F2FP.PACK_AB R20, R20, R9 ;  /* 0x000000091414723e */ /* 0x000fe200000000ff */
[----:B------:R-:W-:-:S02]  /*0a30*/  FADD R9, -R7, R38 ;  /* 0x0000002607097221 */ /* 0x000fc40000000100 */
[----:B------:R-:W-:Y:S02]  /*0a40*/  IMAD.MOV.U32 R38, RZ, RZ, R7 ;  /* 0x000000ffff267224 */ /* 0x000fe400078e0007 */
[----:B-1----:R-:W-:Y:S02]  /*0a50*/  FMUL R24, R9, 1.4426950216293334961 ;  /* 0x3fb8aa3b09187820 */ /* 0x002fe40000400000 */
[----:B--2---:R-:W-:Y:S02]  /*0a60*/  FADD R21, R22, R21 ;  /* 0x0000001516157221 */ /* 0x004fe40000000000 */
[----:B------:R-:W0:Y:S02]  /*0a70*/  MUFU.EX2 R9, R24 ;  /* 0x0000001800097308 */ /* 0x000e240000000800 */
[C---:B---3--:R-:W-:Y:S01]  /*0a80*/  FADD R23, R8.reuse, R21 ;  /* 0x0000001508177221 */ /* 0x048fe20000000000 */
[----:B------:R-:W-:-:S04]  /*0a90*/  F2FP.PACK_AB R22, R8, R22 ;  /* 0x000000160816723e */ /* 0x000fc800000000ff */
[----:B------:R-:W1:Y:S01]  /*0aa0*/  SHFL.BFLY PT, R8, R23, 0x2, 0x1f ;  /* 0x0c401f0017087f89 */ /* 0x000e6200000e0000 */
[C---:B0-----:R-:W-:Y:S02]  /*0ab0*/  FMUL R12, R9.reuse, R12 ;  /* 0x0000000c090c7220 */ /* 0x041fe40000400000 */
[C---:B------:R-:W-:Y:S02]  /*0ac0*/  FMUL R13, R9.reuse, R13 ;  /* 0x0000000d090d7220 */ /* 0x040fe40000400000 */
[C---:B------:R-:W-:Y:S02]  /*0ad0*/  FMUL R16, R9.reuse, R16 ;  /* 0x0000001009107220 */ /* 0x040fe40000400000 */
[----:B------:R-:W-:Y:S02]  /*0ae0*/  FMUL R17, R9, R17 ;  /* 0x0000001109117220 */ /* 0x000fe40000400000 */
[----:B-1----:R-:W-:-:S05]  /*0af0*/  FADD R21, R23, R8 ;  /* 0x0000000817157221 */ /* 0x002fca0000000000 */
[----:B------:R-:W0:Y:S02]  /*0b00*/  SHFL.BFLY PT, R8, R21, 0x1, 0x1f ;  /* 0x0c201f0015087f89 */ /* 0x000e2400000e0000 */
[----:B0-----:R-:W-:-:S04]  /*0b10*/  FADD R8, R21, R8 ;  /* 0x0000000815087221 */ /* 0x001fc80000000000 */
[----:B------:R-:W-:Y:S02]  /*0b20*/  FFMA R6, R9, R6, R8 ;  /* 0x0000000609067223 */ /* 0x000fe40000000008 */
        /* <DEDUP_REMOVED lines=15> */
[----:B------:R-:W-:Y:S02]  /*0c20*/  FMUL R10, R11, 1.4426950216293334961 ;  /* 0x3fb8aa3b0b0a7820 */ /* 0x000fe40000400000 */
[--C-:B------:R-:W-:Y:S02]  /*0c30*/  FFMA R26, R26, c[0x0][0x188], -R24.reuse ;  /* 0x000062001a1a7a23 */ /* 0x100fe40000000818 */
[----:B------:R-:W-:Y:S01]  /*0c40*/  FFMA R27, R27, c[0x0][0x188], -R24 ;  /* 0x000062001b1b7a23 */ /* 0x000fe20000000818 */
[----:B------:R-:W-:Y:S01]  /*0c50*/  MUFU.EX2 R21, R21 ;  /* 0x0000001500157308 */ /* 0x000fe20000000800 */
[----:B------:R-:W-:-:S02]  /*0c60*/  FMUL R8, R26, 1.4426950216293334961 ;  /* 0x3fb8aa3b1a087820 */ /* 0x000fc40000400000 */
[----:B------:R-:W-:-:S05]  /*0c70*/  FMUL R23, R27, 1.4426950216293334961 ;  /* 0x3fb8aa3b1b177820 */ /* 0x000fca0000400000 */
[----:B------:R-:W0:Y:S08]  /*0c80*/  MUFU.EX2 R10, R10 ;  /* 0x0000000a000a7308 */ /* 0x000e300000000800 */
[----:B------:R-:W1:Y:S08]  /*0c90*/  MUFU.EX2 R8, R8 ;  /* 0x0000000800087308 */ /* 0x000e700000000800 */
[----:B------:R-:W2:Y:S01]  /*0ca0*/  MUFU.EX2 R23, R23 ;  /* 0x0000001700177308 */ /* 0x000ea20000000800 */
[----:B0-----:R-:W-:Y:S01]  /*0cb0*/  FADD R9, R21, R10 ;  /* 0x0000000a15097221 */ /* 0x001fe20000000000 */
[----:B------:R-:W-:-:S03]  /*0cc0*/  F2FP.PACK_AB R21, R10, R21 ;  /* 0x000000150a15723e */ /* 0x000fc600000000ff */
[----:B-1----:R-:W-:Y:S02]  /*0cd0*/  FADD R26, R8, R9 ;  /* 0x00000009081a7221 */ /* 0x002fe40000000000 */
[----:B------:R-:W-:Y:S01]  /*0ce0*/  FADD R9, -R24, R34 ;  /* 0x0000002218097221 */ /* 0x000fe20000000100 */
[----:B------:R-:W-:-:S03]  /*0cf0*/  MOV R34, R24 ;  /* 0x0000001800227202 */ /* 0x000fc60000000f00 */
[----:B------:R-:W-:Y:S02]  /*0d00*/  FMUL R25, R9, 1.4426950216293334961 ;  /* 0x3fb8aa3b09197820 */ /* 0x000fe40000400000 */
[C---:B--2---:R-:W-:Y:S01]  /*0d10*/  FADD R26, R23.reuse, R26 ;  /* 0x0000001a171a7221 */ /* 0x044fe20000000000 */
[----:B------:R-:W-:Y:S01]  /*0d20*/  F2FP.PACK_AB R23, R23, R8 ;  /* 0x000000081717723e */ /* 0x000fe200000000ff */
[----:B------:R-:W0:Y:S03]  /*0d30*/  MUFU.EX2 R9, R25 ;  /* 0x0000001900097308 */ /* 0x000e260000000800 */
[----:B------:R-:W1:Y:S01]  /*0d40*/  SHFL.BFLY PT, R11, R26, 0x2, 0x1f ;  /* 0x0c401f001a0b7f89 */ /* 0x000e6200000e0000 */
[C---:B0-----:R-:W-:Y:S02]  /*0d50*/  FMUL R14, R9.reuse, R14 ;  /* 0x0000000e090e7220 */ /* 0x041fe40000400000 */
[----:B------:R-:W-:-:S02]  /*0d60*/  FMUL R15, R9, R15 ;  /* 0x0000000f090f7220 */ /* 0x000fc40000400000 */
[C---:B------:R-:W-:Y:S02]  /*0d70*/  FMUL R18, R9.reuse, R18 ;  /* 0x0000001209127220 */ /* 0x040fe40000400000 */
[----:B------:R-:W-:Y:S02]  /*0d80*/  FMUL R19, R9, R19 ;  /* 0x0000001309137220 */ /* 0x000fe40000400000 */
[----:B-1----:R-:W-:-:S05]  /*0d90*/  FADD R11, R26, R11 ;  /* 0x0000000b1a0b7221 */ /* 0x002fca0000000000 */
[----:B------:R-:W0:Y:S02]  /*0da0*/  SHFL.BFLY PT, R10, R11, 0x1, 0x1f ;  /* 0x0c201f000b0a7f89 */ /* 0x000e2400000e0000 */
[----:B0-----:R-:W-:-:S04]  /*0db0*/  FADD R10, R11, R10 ;  /* 0x0000000a0b0a7221 */ /* 0x001fc80000000000 */
[----:B------:R-:W-:Y:S01]  /*0dc0*/  FFMA R2, R9, R2, R10 ;  /* 0x0000000209027223 */ /* 0x000fe2000000000a */
[----:B------:R-:W-:Y:S06]  /*0dd0*/  BAR.SYNC.DEFER_BLOCKING 0x0 ;  /* 0x0000000000007b1d */ /* 0x000fec0000010000 */
[----:B------:R-:W0:Y:S02]  /*0de0*/  LDSM.16.M88.4 R8, [R35+0x400] ;  /* 0x000400002308783b */ /* 0x000e240000000200 */
[C---:B0-----:R-:W-:Y:S07]  /*0df0*/  HMMA.16816.F32 R12, R20.reuse, R8, R12 ;  /* 0x00000008140c723c */ /* 0x041fee000000180c */
[----:B------:R-:W-:Y:S01]  /*0e00*/  MOV R8, 0x10 ;  /* 0x0000001000087802 */ /* 0x000fe20000000f00 */
[----:B------:R-:W-:Y:S04]  /*0e10*/  HMMA.16816.F32 R16, R20, R10, R16 ;  /* 0x0000000a1410723c */ /* 0x000fe80000001810 */
[----:B------:R-:W-:-:S02]  /*0e20*/  IMAD R4, R8, c[0x0][0x1b4], R4 ;  /* 0x00006d0008047a24 */ /* 0x000fc400078e0204 */
[----:B------:R-:W-:Y:S01]  /*0e30*/  IMAD R3, R8, c[0x0][0x1a4], R3 ;  /* 0x0000690008037a24 */ /* 0x000fe200078e0203 */
[----:B------:R-:W-:Y:S05]  /*0e40*/  @!P0 BRA `(.L_x_1) ;  /* 0xfffff8e000008947 */ /* 0x000fea000383ffff */
.L_x_0:
[----:B------:R-:W0:Y:S01]  /*0e50*/  S2R R26, SR_CTAID.Y ;  /* 0x00000000001a7919 */ /* 0x000e220000002600 */
[----:B------:R-:W-:Y:S01]  /*0e60*/  IMAD R4, R40, c[0x0][0x1c4], RZ ;  /* 0x0000710028047a24 */ /* 0x000fe200078e02ff */
[----:B------:R-:W-:Y:S01]  /*0e70*/  SHF.R.S32.HI R9, RZ, 0x4, R41 ;  /* 0x00000004ff097819 */ /* 0x000fe20000011429 */
[----:B------:R-:W-:Y:S01]  /*0e80*/  IMAD.MOV.U32 R21, RZ, RZ, R2 ;  /* 0x000000ffff157224 */ /* 0x000fe200078e0002 */
[C---:B------:R-:W-:Y:S01]  /*0e90*/  LOP3.LUT R8, R41.reuse, 0x8, RZ, 0xc0, !PT ;  /* 0x0000000829087812 */ /* 0x040fe200078ec0ff */
[----:B------:R-:W-:Y:S01]  /*0ea0*/  IMAD.SHL.U32 R5, R4, 0x2, RZ ;  /* 0x0000000204057824 */ /* 0x000fe200078e00ff */
[----:B------:R-:W-:Y:S01]  /*0eb0*/  FSETP.GT.AND P2, PT, |R6|, 8.50705917302346158658e+37, PT ;  /* 0x7e8000000600780b */ /* 0x000fe20003f44200 */
[----:B------:R-:W-:Y:S01]  /*0ec0*/  IMAD.HI R4, R4, 0x2, RZ ;  /* 0x0000000204047827 */ /* 0x000fe200078e02ff */
[----:B------:R-:W-:Y:S01]  /*0ed0*/  LOP3.LUT R10, R41, 0x20, RZ, 0xc0, !PT ;  /* 0x00000020290a7812 */ /* 0x000fe200078ec0ff */
[----:B------:R-:W1:Y:S01]  /*0ee0*/  S2R R11, SR_TID.X ;  /* 0x00000000000b7919 */ /* 0x000e620000002100 */
[C---:B------:R-:W-:Y:S01]  /*0ef0*/  FSETP.GEU.AND P6, PT, |R6|.reuse, 1.175494350822287508e-38, PT ;  /* 0x008000000600780b */ /* 0x040fe20003fce200 */
[----:B------:R-:W-:Y:S01]  /*0f00*/  IMAD.MOV.U32 R25, RZ, RZ, 0x3dc6b27f ;  /* 0x3dc6b27fff197424 */ /* 0x000fe200078e00ff */
[----:B------:R-:W-:Y:S01]  /*0f10*/  FSETP.GEU.AND P4, PT, R6, 1.175494350822287508e-38, PT ;  /* 0x008000000600780b */ /* 0x000fe20003f8e000 */
[----:B------:R-:W-:Y:S01]  /*0f20*/  BAR.SYNC.DEFER_BLOCKING 0x0 ;  /* 0x0000000000007b1d */ /* 0x000fe20000010000 */
[C---:B------:R-:W-:Y:S01]  /*0f30*/  FSETP.GT.AND P3, PT, |R21|.reuse, 8.50705917302346158658e+37, PT ;  /* 0x7e8000001500780b */ /* 0x040fe20003f64200 */
[----:B------:R-:W-:Y:S01]  /*0f40*/  IMAD R42, R42, c[0x0][0x1c8], RZ ;  /* 0x000072002a2a7a24 */ /* 0x000fe200078e02ff */
[----:B------:R-:W-:-:S03]  /*0f50*/  FSETP.GEU.AND P5, PT, |R21|, 1.175494350822287508e-38, PT ;  /* 0x008000001500780b */ /* 0x000fc60003fae200 */
[----:B------:R-:W-:Y:S02]  /*0f60*/  @P2 FMUL R12, R12, 0.25 ;  /* 0x3e8000000c0c2820 */ /* 0x000fe40000400000 */
[----:B------:R-:W-:Y:S02]  /*0f70*/  @P2 FMUL R17, R17, 0.25 ;  /* 0x3e80000011112820 */ /* 0x000fe40000400000 */
[----:B------:R-:W-:Y:S02]  /*0f80*/  @!P6 FMUL R12, R12, 16777216 ;  /* 0x4b8000000c0ce820 */ /* 0x000fe40000400000 */
[----:B0-----:R-:W-:Y:S02]  /*0f90*/  IMAD R3, R26, c[0x0][0x1c0], RZ ;  /* 0x000070001a037a24 */ /* 0x001fe400078e02ff */
[----:B------:R-:W-:Y:S02]  /*0fa0*/  @P2 FMUL R16, R16, 0.25 ;  /* 0x3e80000010102820 */ /* 0x000fe40000400000 */
[----:B------:R-:W-:Y:S01]  /*0fb0*/  @P2 FMUL R13, R13, 0.25 ;  /* 0x3e8000000d0d2820 */ /* 0x000fe20000400000 */
[C---:B------:R-:W-:Y:S01]  /*0fc0*/  SHF.L.U32 R0, R3.reuse, 0x1, RZ ;  /* 0x0000000103007819 */ /* 0x040fe200000006ff */
[----:B------:R-:W-:Y:S01]  /*0fd0*/  IMAD.HI R3, R3, 0x2, RZ ;  /* 0x0000000203037827 */ /* 0x000fe200078e02ff */
[----:B-1----:R-:W-:-:S02]  /*0fe0*/  SHF.L.U32 R11, R11, 0x6, RZ ;  /* 0x000000060b0b7819 */ /* 0x002fc400000006ff */
[----:B------:R-:W-:Y:S01]  /*0ff0*/  IADD3 R0, P0, P1, R5, c[0x0][0x178], R0 ;  /* 0x00005e0005007a10 */ /* 0x000fe2000791e000 */
[----:B------:R-:W-:Y:S01]  /*1000*/  @P3 FMUL R19, R19, 0.25 ;  /* 0x3e80000013133820 */ /* 0x000fe20000400000 */
[----:B------:R-:W-:Y:S01]  /*1010*/  SGXT R5, R9, 0x1 ;  /* 0x000000010905781a */ /* 0x000fe20000000200 */
[----:B------:R-:W-:Y:S01]  /*1020*/  @P3 FMUL R18, R18, 0.25 ;  /* 0x3e80000012123820 */ /* 0x000fe20000400000 */
[----:B------:R-:W-:Y:S01]  /*1030*/  SHF.R.U32.HI R9, RZ, 0x1, R8 ;  /* 0x00000001ff097819 */ /* 0x000fe20000011608 */
[----:B------:R-:W-:Y:S01]  /*1040*/  @P3 FMUL R15, R15, 0.25 ;  /* 0x3e8000000f0f3820 */ /* 0x000fe20000400000 */
[----:B------:R-:W-:Y:S01]  /*1050*/  LOP3.LUT R5, R5, 0x204, RZ, 0xc0, !PT ;  /* 0x0000020405057812 */ /* 0x000fe200078ec0ff */
[----:B------:R-:W-:Y:S01]  /*1060*/  @P3 FMUL R14, R14, 0.25 ;  /* 0x3e8000000e0e3820 */ /* 0x000fe20000400000 */
[----:B------:R-:W-:Y:S01]  /*1070*/  LEA R44, R44, R9, 0x2 ;  /* 0x000000092c2c7211 */ /* 0x000fe200078e10ff */
[----:B------:R-:W-:Y:S01]  /*1080*/  @!P6 FMUL R17, R17, 16777216 ;  /* 0x4b8000001111e820 */ /* 0x000fe20000400000 */
[----:B------:R-:W-:Y:S01]  /*1090*/  LEA R9, R10, R5, 0x2 ;  /* 0x000000050a097211 */ /* 0x000fe200078e10ff */
[----:B------:R-:W-:Y:S01]  /*10a0*/  FMUL R5, R6, 8388608 ;  /* 0x4b00000006057820 */ /* 0x000fe20000400000 */
[----:B------:R-:W-:Y:S01]  /*10b0*/  SHF.R.S32.HI R8, RZ, 0x3, R41 ;  /* 0x00000003ff087819 */ /* 0x000fe20000011429 */
[----:B------:R-:W-:Y:S01]  /*10c0*/  @!P6 FMUL R16, R16, 16777216 ;  /* 0x4b8000001010e820 */ /* 0x000fe20000400000 */
[----:B------:R-:W-:Y:S01]  /*10d0*/  IADD3.X R3, R4, c[0x0][0x17c], R3, P0, P1 ;  /* 0x00005f0004037a10 */ /* 0x000fe200007e2403 */
[----:B------:R-:W-:Y:S01]  /*10e0*/  @!P6 FMUL R13, R13, 16777216 ;  /* 0x4b8000000d0de820 */ /* 0x000fe20000400000 */
[----:B------:R-:W-:Y:S01]  /*10f0*/  SGXT R4, R8, 0x1 ;  /* 0x000000010804781a */ /* 0x000fe20000000200 */
[----:B------:R-:W-:Y:S01]  /*1100*/  @!P5 FMUL R19, R19, 16777216 ;  /* 0x4b8000001313d820 */ /* 0x000fe20000400000 */
[----:B------:R-:W-:Y:S01]  /*1110*/  FSEL R2, R5, R6, !P4 ;  /* 0x0000000605027208 */ /* 0x000fe20006000000 */
[----:B------:R-:W-:Y:S01]  /*1120*/  @P2 FMUL R6, R6, 0.25 ;  /* 0x3e80000006062820 */ /* 0x000fe20000400000 */
[----:B------:R-:W-:Y:S01]  /*1130*/  LOP3.LUT R8, R4, 0x140, RZ, 0xc0, !PT ;  /* 0x0000014004087812 */ /* 0x000fe200078ec0ff */
[----:B------:R-:W-:Y:S01]  /*1140*/  @!P5 FMUL R18, R18, 16777216 ;  /* 0x4b8000001212d820 */ /* 0x000fe20000400000 */
[----:B------:R-:W-:Y:S01]  /*1150*/  SHF.R.S32.HI R10, RZ, 0x5, R41 ;  /* 0x00000005ff0a7819 */ /* 0x000fe20000011429 */
[----:B------:R-:W-:Y:S01]  /*1160*/  @!P6 FMUL R6, R6, 16777216 ;  /* 0x4b8000000606e820 */ /* 0x000fe20000400000 */
[----:B------:R-:W-:Y:S01]  /*1170*/  LOP3.LUT R8, R8, 0x38, R45, 0xf8, !PT ;  /* 0x0000003808087812 */ /* 0x000fe200078ef82d */
[----:B------:R-:W-:Y:S01]  /*1180*/  @!P5 FMUL R15, R15, 16777216 ;  /* 0x4b8000000f0fd820 */ /* 0x000fe20000400000 */
[----:B------:R-:W-:Y:S01]  /*1190*/  SGXT R4, R10, 0x1 ;  /* 0x000000010a04781a */ /* 0x000fe20000000200 */
[----:B------:R-:W-:Y:S01]  /*11a0*/  @!P5 FMUL R14, R14, 16777216 ;  /* 0x4b8000000e0ed820 */ /* 0x000fe20000400000 */
[----:B------:R-:W-:Y:S01]  /*11b0*/  LOP3.LUT R20, R8, 0x40, R41, 0x78, !PT ;  /* 0x0000004008147812 */ /* 0x000fe200078e7829 */
[----:B------:R-:W0:Y:S01]  /*11c0*/  MUFU.RCP R6, R6 ;  /* 0x0000000600067308 */ /* 0x000e220000001000 */
[----:B------:R-:W-:Y:S01]  /*11d0*/  LOP3.LUT R8, R4, 0x204, RZ, 0xc0, !PT ;  /* 0x0000020404087812 */ /* 0x000fe200078ec0ff */
[C---:B------:R-:W-:Y:S01]  /*11e0*/  FMUL R4, R21.reuse, 8388608 ;  /* 0x4b00000015047820 */ /* 0x040fe20000400000 */
[----:B------:R-:W-:-:S02]  /*11f0*/  FSETP.GEU.AND P1, PT, R21, 1.175494350822287508e-38, PT ;  /* 0x008000001500780b */ /* 0x000fc40003f2e000 */
[----:B------:R-:W-:Y:S02]  /*1200*/  IADD3 R5, R9, R20, RZ ;  /* 0x0000001409057210 */ /* 0x000fe40007ffe0ff */
[----:B------:R-:W-:Y:S01]  /*1210*/  FSEL R4, R4, R21, !P1 ;  /* 0x0000001504047208 */ /* 0x000fe20004800000 */
[----:B------:R-:W-:Y:S01]  /*1220*/  @P3 FMUL R21, R21, 0.25 ;  /* 0x3e80000015153820 */ /* 0x000fe20000400000 */
[----:B------:R-:W-:Y:S02]  /*1230*/  LOP3.LUT R8, R8, 0x3c, R43, 0x78, !PT ;  /* 0x0000003c08087812 */ /* 0x000fe400078e782b */
[----:B------:R-:W-:Y:S01]  /*1240*/  IADD3 R9, R4, -0x3f3504f3, RZ ;  /* 0xc0cafb0d04097810 */ /* 0x000fe20007ffe0ff */
[----:B------:R-:W-:Y:S01]  /*1250*/  @!P5 FMUL R21, R21, 16777216 ;  /* 0x4b8000001515d820 */ /* 0x000fe20000400000 */
[----:B------:R-:W-:Y:S02]  /*1260*/  LOP3.LUT R10, R8, 0x40, R11, 0xf8, !PT ;  /* 0x00000040080a7812 */ /* 0x000fe400078ef80b */
[----:B------:R-:W-:Y:S01]  /*1270*/  LOP3.LUT R9, R9, 0xff800000, RZ, 0xc0, !PT ;  /* 0xff80000009097812 */ /* 0x000fe200078ec0ff */
[----:B0-----:R-:W-:Y:S01]  /*1280*/  FMUL R23, R6, R12 ;  /* 0x0000000c06177220 */ /* 0x001fe20000400000 */
[----:B------:R-:W-:Y:S01]  /*1290*/  IADD3 R11, R2, -0x3f3504f3, RZ ;  /* 0xc0cafb0d020b7810 */ /* 0x000fe20007ffe0ff */
[----:B------:R-:W0:Y:S01]  /*12a0*/  MUFU.RCP R12, R21 ;  /* 0x00000015000c7308 */ /* 0x000e220000001000 */
[----:B------:R-:W-:Y:S01]  /*12b0*/  FMUL R17, R6, R17 ;  /* 0x0000001106117220 */ /* 0x000fe20000400000 */
[----:B------:R-:W-:Y:S01]  /*12c0*/  ISETP.GE.U32.AND P2, PT, R2, 0x7f800000, PT ;  /* 0x7f8000000200780c */ /* 0x000fe20003f46070 */
[C---:B------:R-:W-:Y:S01]  /*12d0*/  FMUL R16, R6.reuse, R16 ;  /* 0x0000001006107220 */ /* 0x040fe20000400000 */
[----:B------:R-:W-:Y:S01]  /*12e0*/  LOP3.LUT R11, R11, 0xff800000, RZ, 0xc0, !PT ;  /* 0xff8000000b0b7812 */ /* 0x000fe200078ec0ff */
[----:B------:R-:W-:Y:S01]  /*12f0*/  FMUL R22, R6, R13 ;  /* 0x0000000d06167220 */ /* 0x000fe20000400000 */
[----:B------:R-:W-:-:S02]  /*1300*/  IADD3 R6, R4, -R9, RZ ;  /* 0x8000000904067210 */ /* 0x000fc40007ffe0ff */
[----:B------:R-:W-:Y:S02]  /*1310*/  IADD3 R8, R2, -R11, RZ ;  /* 0x8000000b02087210 */ /* 0x000fe40007ffe0ff */
[----:B------:R-:W-:Y:S01]  /*1320*/  F2FP.PACK_AB R23, R16, R23 ;  /* 0x000000171017723e */ /* 0x000fe200000000ff */
[----:B------:R-:W-:Y:S01]  /*1330*/  FADD R6, R6, -1 ;  /* 0xbf80000006067421 */ /* 0x000fe20000000000 */
[----:B------:R-:W-:Y:S01]  /*1340*/  F2FP.PACK_AB R17, R17, R22 ;  /* 0x000000161111723e */ /* 0x000fe200000000ff */
[----:B------:R-:W-:Y:S01]  /*1350*/  FADD R8, R8, -1 ;  /* 0xbf80000008087421 */ /* 0x000fe20000000000 */
[----:B------:R-:W-:Y:S01]  /*1360*/  LOP3.LUT R16, R10, 0x40, RZ, 0x3c, !PT ;  /* 0x000000400a107812 */ /* 0x000fe200078e3cff */
[----:B------:R-:W-:Y:S01]  /*1370*/  STS [R10], R23 ;  /* 0x000000170a007388 */ /* 0x000fe20000000800 */
[C---:B0-----:R-:W-:Y:S01]  /*1380*/  FMUL R19, R12.reuse, R19 ;  /* 0x000000130c137220 */ /* 0x041fe20000400000 */
[----:B------:R-:W-:Y:S01]  /*1390*/  I2F R11, R11 ;  /* 0x0000000b000b7306 */ /* 0x000fe20000201400 */
[C---:B------:R-:W-:Y:S01]  /*13a0*/  FMUL R18, R12.reuse, R18 ;  /* 0x000000120c127220 */ /* 0x040fe20000400000 */
[----:B------:R0:W-:Y:S01]  /*13b0*/  STS [R10+0x80], R17 ;  /* 0x000080110a007388 */ /* 0x0001e20000000800 */
[----:B------:R-:W-:Y:S01]  /*13c0*/  FMUL R20, R12, R15 ;  /* 0x0000000f0c147220 */ /* 0x000fe20000400000 */
[----:B------:R-:W-:Y:S01]  /*13d0*/  ISETP.GE.U32.AND P3, PT, R4, 0x7f800000, PT ;  /* 0x7f8000000400780c */ /* 0x000fe20003f66070 */
[----:B------:R-:W-:Y:S01]  /*13e0*/  FMUL R21, R12, R14 ;  /* 0x0000000e0c157220 */ /* 0x000fe20000400000 */
[----:B------:R-:W-:Y:S01]  /*13f0*/  FSEL R12, RZ, -23, P4 ;  /* 0xc1b80000ff0c7808 */ /* 0x000fe20002000000 */
[-C--:B------:R-:W-:Y:S01]  /*1400*/  FFMA.FTZ R15, R6, R25.reuse, -0.16845393180847167969 ;  /* 0xbe2c7f30060f7423 */ /* 0x080fe20000010019 */
[----:B------:R-:W-:Y:S01]  /*1410*/  F2FP.PACK_AB R19, R19, R20 ;  /* 0x000000141313723e */ /* 0x000fe200000000ff */
[----:B------:R-:W-:Y:S01]  /*1420*/  FFMA.FTZ R13, R8, R25, -0.16845393180847167969 ;  /* 0xbe2c7f30080d7423 */ /* 0x000fe20000010019 */
[----:B------:R-:W-:Y:S01]  /*1430*/  F2FP.PACK_AB R18, R18, R21 ;  /* 0x000000151212723e */ /* 0x000fe200000000ff */
[----:B------:R-:W-:Y:S01]  /*1440*/  FFMA.FTZ R15, R6, R15, 0.1716887056827545166 ;  /* 0x3e2fcf2a060f7423 */ /* 0x000fe2000001000f */
[----:B0-----:R-:W-:Y:S01]  /*1450*/  LOP3.LUT R10, R5, 0x4, RZ, 0x3c, !PT ;  /* 0x00000004050a7812 */ /* 0x001fe200078e3cff */
[----:B------:R-:W-:Y:S01]  /*1460*/  STS [R16+0x180], R19 ;  /* 0x0001801310007388 */ /* 0x000fe20000000800 */
[----:B------:R-:W-:Y:S01]  /*1470*/  FFMA.FTZ R13, R8, R13, 0.1716887056827545166 ;  /* 0x3e2fcf2a080d7423 */ /* 0x000fe2000001000d */
[----:B------:R0:W1:Y:S01]  /*1480*/  I2F R14, R9 ;  /* 0x00000009000e7306 */ /* 0x0000620000201400 */
[----:B------:R-:W-:Y:S01]  /*1490*/  FFMA.FTZ R15, R6, R15, -0.17900948226451873779 ;  /* 0xbe374e43060f7423 */ /* 0x000fe2000001000f */
[----:B------:R2:W-:Y:S01]  /*14a0*/  STS [R16+0x100], R18 ;  /* 0x0001001210007388 */ /* 0x0005e20000000800 */
[----:B------:R-:W-:Y:S01]  /*14b0*/  FFMA.FTZ R13, R8, R13, -0.17900948226451873779 ;  /* 0xbe374e43080d7423 */ /* 0x000fe2000001000d */
[----:B------:R-:W-:Y:S01]  /*14c0*/  LOP3.LUT R43, R43, 0x78, RZ, 0xc0, !PT ;  /* 0x000000782b2b7812 */ /* 0x000fe200078ec0ff */
[----:B------:R-:W-:Y:S01]  /*14d0*/  FFMA.FTZ R15, R6, R15, 0.20512372255325317383 ;  /* 0x3e520bf4060f7423 */ /* 0x000fe2000001000f */
[----:B------:R-:W-:Y:S01]  /*14e0*/  BAR.SYNC.DEFER_BLOCKING 0x0 ;  /* 0x0000000000007b1d */ /* 0x000fe20000010000 */
[----:B------:R-:W-:Y:S01]  /*14f0*/  FFMA.FTZ R13, R8, R13, 0.20512372255325317383 ;  /* 0x3e520bf4080d7423 */ /* 0x000fe2000001000d */
[----:B------:R-:W-:Y:S01]  /*1500*/  LOP3.LUT P0, RZ, R41, 0x60, RZ, 0xc0, !PT ;  /* 0x0000006029ff7812 */ /* 0x000fe2000780c0ff */
[----:B------:R-:W-:Y:S01]  /*1510*/  FFMA.FTZ R15, R6, R15, -0.24046532809734344482 ;  /* 0xbe763c8b060f7423 */ /* 0x000fe2000001000f */
[----:B0-----:R-:W-:Y:S01]  /*1520*/  FSEL R9, RZ, -23, P1 ;  /* 0xc1b80000ff097808 */ /* 0x001fe20000800000 */
[----:B------:R-:W-:Y:S01]  /*1530*/  FFMA.FTZ R13, R8, R13, -0.24046532809734344482 ;  /* 0xbe763c8b080d7423 */ /* 0x000fe2000001000d */
[----:B------:R-:W-:Y:S01]  /*1540*/  FSETP.NEU.AND P1, PT, R2, RZ, PT ;  /* 0x000000ff0200720b */ /* 0x000fe20003f2d000 */
[----:B------:R-:W-:Y:S01]  /*1550*/  FFMA.FTZ R15, R6, R15, 0.28857114911079406738 ;  /* 0x3e93bf99060f7423 */ /* 0x000fe2000001000f */
[----:B------:R-:W-:Y:S01]  /*1560*/  LOP3.LUT R45, R45, 0x38, RZ, 0xc0, !PT ;  /* 0x000000382d2d7812 */ /* 0x000fe200078ec0ff */
[----:B------:R-:W-:-:S02]  /*1570*/  FFMA.FTZ R13, R8, R13, 0.28857114911079406738 ;  /* 0x3e93bf99080d7423 */ /* 0x000fc4000001000d */
[----:B------:R-:W-:Y:S02]  /*1580*/  FFMA.FTZ R15, R6, R15, -0.36067417263984680176 ;  /* 0xbeb8aa49060f7423 */ /* 0x000fe4000001000f */
[----:B------:R-:W-:Y:S02]  /*1590*/  FFMA.FTZ R13, R8, R13, -0.36067417263984680176 ;  /* 0xbeb8aa49080d7423 */ /* 0x000fe4000001000d */
[----:B------:R-:W-:Y:S02]  /*15a0*/  FFMA.FTZ R15, R6, R15, 0.48089820146560668945 ;  /* 0x3ef6384a060f7423 */ /* 0x000fe4000001000f */
[----:B------:R-:W-:Y:S02]  /*15b0*/  FFMA.FTZ R13, R8, R13, 0.48089820146560668945 ;  /* 0x3ef6384a080d7423 */ /* 0x000fe4000001000d */
[----:B------:R-:W-:Y:S02]  /*15c0*/  FFMA.FTZ R15, R6, R15, -0.72134751081466674805 ;  /* 0xbf38aa3b060f7423 */ /* 0x000fe4000001000f */
[----:B------:R-:W-:-:S02]  /*15d0*/  FFMA.FTZ R13, R8, R13, -0.72134751081466674805 ;  /* 0xbf38aa3b080d7423 */ /* 0x000fc4000001000d */
[----:B------:R-:W-:Y:S01]  /*15e0*/  FMUL R15, R6, R15 ;  /* 0x0000000f060f7220 */ /* 0x000fe20000400000 */
[----:B------:R-:W0:Y:S01]  /*15f0*/  LDS R5, [R5] ;  /* 0x0000000005057984 */ /* 0x000e220000000800 */
[----:B------:R-:W-:Y:S02]  /*1600*/  FMUL R13, R8, R13 ;  /* 0x0000000d080d7220 */ /* 0x000fe40000400000 */
[----:B------:R-:W-:Y:S01]  /*1610*/  FMUL R15, R6, R15 ;  /* 0x0000000f060f7220 */ /* 0x000fe20000400000 */
[----:B------:R-:W3:Y:S01]  /*1620*/  LDS R10, [R10] ;  /* 0x000000000a0a7984 */ /* 0x000ee20000000800 */
[----:B-1----:R-:W-:Y:S02]  /*1630*/  FFMA.FTZ R9, R14, 1.1920928955078125e-07, R9 ;  /* 0x340000000e097823 */ /* 0x002fe40000010009 */
[----:B------:R-:W-:Y:S02]  /*1640*/  FFMA.FTZ R6, R6, 1.4426950216293334961, R15 ;  /* 0x3fb8aa3b06067823 */ /* 0x000fe4000001000f */
[----:B------:R-:W-:-:S02]  /*1650*/  IMAD.MOV.U32 R15, RZ, RZ, c[0x0][0x1c8] ;  /* 0x00007200ff0f7624 */ /* 0x000fc400078e00ff */
[C---:B------:R-:W-:Y:S02]  /*1660*/  FMUL R13, R8.reuse, R13 ;  /* 0x0000000d080d7220 */ /* 0x040fe40000400000 */
[----:B------:R-:W-:Y:S01]  /*1670*/  FADD R6, R9, R6 ;  /* 0x0000000609067221 */ /* 0x000fe20000000000 */
[----:B------:R-:W-:Y:S01]  /*1680*/  LEA R9, R15, R42, 0x2 ;  /* 0x0000002a0f097211 */ /* 0x000fe200078e10ff */
[----:B------:R-:W-:Y:S01]  /*1690*/  FFMA.FTZ R8, R8, 1.4426950216293334961, R13 ;  /* 0x3fb8aa3b08087823 */ /* 0x000fe2000001000d */
[----:B------:R-:W-:Y:S01]  /*16a0*/  @P2 MOV R13, 0x7f800000 ;  /* 0x7f800000000d2802 */ /* 0x000fe20000000f00 */
[----:B------:R-:W-:Y:S01]  /*16b0*/  FFMA.FTZ R11, R11, 1.1920928955078125e-07, R12 ;  /* 0x340000000b0b7823 */ /* 0x000fe2000001000c */
[----:B--2---:R-:W-:Y:S01]  /*16c0*/  LEA R16, R15, R9, 0x2 ;  /* 0x000000090f107211 */ /* 0x004fe200078e10ff */
[----:B------:R-:W-:Y:S01]  /*16d0*/  @P3 IMAD.MOV.U32 R17, RZ, RZ, 0x7f800000 ;  /* 0x7f800000ff113424 */ /* 0x000fe200078e00ff */
[-C--:B------:R-:W-:Y:S01]  /*16e0*/  LEA R12, P4, R9, R0.reuse, 0x1 ;  /* 0x00000000090c7211 */ /* 0x080fe200078808ff */
[----:B------:R-:W-:Y:S01]  /*16f0*/  FADD R11, R11, R8 ;  /* 0x000000080b0b7221 */ /* 0x000fe20000000000 */
[-C--:B------:R-:W-:Y:S01]  /*1700*/  LEA R8, P5, R16, R0.reuse, 0x1 ;  /* 0x0000000010087211 */ /* 0x080fe200078a08ff */
[----:B------:R-:W-:Y:S01]  /*1710*/  @P2 FFMA.FTZ R11, R2, R13, +INF ;  /* 0x7f800000020b2423 */ /* 0x000fe2000001000d */
[C---:B------:R-:W-:Y:S01]  /*1720*/  FSETP.NEU.AND P2, PT, R4.reuse, RZ, PT ;  /* 0x000000ff0400720b */ /* 0x040fe20003f4d000 */
[----:B------:R-:W-:Y:S01]  /*1730*/  @P3 FFMA.FTZ R6, R4, R17, +INF ;  /* 0x7f80000004063423 */ /* 0x000fe20000010011 */
[----:B------:R-:W-:Y:S01]  /*1740*/  LEA R14, P3, R42, R0, 0x1 ;  /* 0x000000002a0e7211 */ /* 0x000fe200078608ff */
[----:B------:R-:W-:Y:S01]  /*1750*/  IMAD.IADD R44, R45, 0x1, R44 ;  /* 0x000000012d2c7824 */ /* 0x000fe200078e022c */
[----:B------:R-:W-:-:S02]  /*1760*/  LEA R4, R15, R16, 0x2 ;  /* 0x000000100f047211 */ /* 0x000fc400078e10ff */
[-C--:B------:R-:W-:Y:S02]  /*1770*/  LEA.HI.X.SX32 R15, R42, R3.reuse, 0x1, P3 ;  /* 0x000000032a0f7211 */ /* 0x080fe400018f0eff */
[----:B------:R-:W-:Y:S02]  /*1780*/  LEA R2, P3, R4, R0, 0x1 ;  /* 0x0000000004027211 */ /* 0x000fe400078608ff */
[----:B------:R-:W-:Y:S02]  /*1790*/  FSEL R0, R11, -INF , P1 ;  /* 0xff8000000b007808 */ /* 0x000fe40000800000 */
[-C--:B------:R-:W-:Y:S02]  /*17a0*/  LEA.HI.X.SX32 R13, R9, R3.reuse, 0x1, P4 ;  /* 0x00000003090d7211 */ /* 0x080fe400020f0eff */
[-C--:B------:R-:W-:Y:S02]  /*17b0*/  LEA.HI.X.SX32 R9, R16, R3.reuse, 0x1, P5 ;  /* 0x0000000310097211 */ /* 0x080fe400028f0eff */
[----:B------:R-:W-:Y:S01]  /*17c0*/  LEA.HI.X.SX32 R3, R4, R3, 0x1, P3 ;  /* 0x0000000304037211 */ /* 0x000fe200018f0eff */
[----:B0-----:R0:W-:Y:S01]  /*17d0*/  STG.E.U16 [R14.64], R5 ;  /* 0x000000050e007986 */ /* 0x0011e2000c101504 */
[----:B------:R-:W-:Y:S01]  /*17e0*/  FSEL R11, R6, -INF , P2 ;  /* 0xff800000060b7808 */ /* 0x000fe20001000000 */
[----:B------:R-:W-:Y:S01]  /*17f0*/  FFMA R6, R0, 0.69314718246459960938, R7 ;  /* 0x3f31721800067823 */ /* 0x000fe20000000007 */
[----:B------:R-:W-:Y:S01]  /*1800*/  PRMT R4, R5, 0x7632, R4 ;  /* 0x0000763205047816 */ /* 0x000fe20000000004 */
[----:B---3--:R0:W-:Y:S01]  /*1810*/  STG.E.U16 [R12.64], R10 ;  /* 0x0000000a0c007986 */ /* 0x0081e2000c101504 */
[----:B------:R-:W-:Y:S01]  /*1820*/  PRMT R0, R10, 0x7632, R0 ;  /* 0x000076320a007816 */ /* 0x000fe20000000000 */
[----:B------:R-:W-:-:S02]  /*1830*/  FFMA R7, R11, 0.69314718246459960938, R24 ;  /* 0x3f3172180b077823 */ /* 0x000fc40000000018 */
[----:B------:R0:W-:Y:S04]  /*1840*/  STG.E.U16 [R8.64], R4 ;  /* 0x0000000408007986 */ /* 0x0001e8000c101504 */
[----:B------:R0:W-:Y:S04]  /*1850*/  STG.E.U16 [R2.64], R0 ;  /* 0x0000000002007986 */ /* 0x0001e8000c101504 */
[----:B------:R-:W-:Y:S06]  /*1860*/  BAR.SYNC.DEFER_BLOCKING 0x0 ;  /* 0x0000000000007b1d */ /* 0x000fec0000010000 */
[----:B------:R0:W-:Y:S04]  /*1870*/  STS.64 [R43], R6 ;  /* 0x000000062b007388 */ /* 0x0001e80000000a00 */
[----:B------:R-:W-:Y:S06]  /*1880*/  BAR.SYNC.DEFER_BLOCKING 0x0 ;  /* 0x0000000000007b1d */ /* 0x000fec0000010000 */
[----:B------:R-:W-:Y:S05]  /*1890*/  @P0 EXIT ;  /* 0x000000000000094d */ /* 0x000fea0003800000 */
[----:B0-----:R-:W0:Y:S01]  /*18a0*/  LDS R7, [R44] ;  /* 0x000000002c077984 */ /* 0x001e220000000800 */
[----:B------:R-:W-:Y:S01]  /*18b0*/  IMAD R0, R26, c[0x0][0x1cc], RZ ;  /* 0x000073001a007a24 */ /* 0x000fe200078e02ff */
[C---:B------:R-:W-:Y:S01]  /*18c0*/  SHF.L.U32 R3, R40.reuse, 0x2, RZ ;  /* 0x0000000228037819 */ /* 0x040fe200000006ff */
[----:B------:R-:W-:-:S03]  /*18d0*/  IMAD.HI R5, R40, 0x4, RZ ;  /* 0x0000000428057827 */ /* 0x000fc600078e02ff */
[C---:B------:R-:W-:Y:S01]  /*18e0*/  SHF.L.U32 R2, R0.reuse, 0x2, RZ ;  /* 0x0000000200027819 */ /* 0x040fe200000006ff */
[----:B------:R-:W-:-:S03]  /*18f0*/  IMAD.HI R0, R0, 0x4, RZ ;  /* 0x0000000400007827 */ /* 0x000fc600078e02ff */
[----:B------:R-:W-:-:S04]  /*1900*/  IADD3 R2, P0, P1, R3, c[0x0][0x180], R2 ;  /* 0x0000600003027a10 */ /* 0x000fc8000791e002 */
[----:B------:R-:W-:-:S05]  /*1910*/  IADD3.X R3, R5, c[0x0][0x184], R0, P0, P1 ;  /* 0x0000610005037a10 */ /* 0x000fca00007e2400 */
[----:B0-----:R-:W-:Y:S01]  /*1920*/  STG.E [R2.64], R7 ;  /* 0x0000000702007986 */ /* 0x001fe2000c101904 */
[----:B------:R-:W-:Y:S05]  /*1930*/  EXIT ;  /* 0x000000000000794d */ /* 0x000fea0003800000 */
.L_x_2:
[----:B------:R-:W-:-:S00]  /*1940*/  BRA `(.L_x_2) ;  /* 0xfffffff000007947 */ /* 0x000fc0000383ffff */
[----:B------:R-:W-:-:S00]  /*1950*/  NOP ;  /* 0x0000000000007918 */ /* 0x000fc00000000000 */
        /* <DEDUP_REMOVED lines=10> */
.L_x_3:


//--------------------- .nv.global.init           --------------------------
	.section	.nv.global.init,"aw",@progbits
.nv.global.init:
	.type		_$_str,@object
	.size		_$_str,(.L_0 - _$_str)
_$_str:
        /*0000*/ 	.byte	0x5f, 0x5f, 0x43, 0x55, 0x44, 0x41, 0x5f, 0x46, 0x54, 0x5a, 0x00
.L_0:


//--------------------- .nv.shared.attn_fwd       --------------------------
	.section	.nv.shared.attn_fwd,"aw",@nobits
	.sectionflags	@""
	.align	16
